//
// Generated by NVIDIA NVVM Compiler
//
// Compiler Build ID: CL-36424714
// Cuda compilation tools, release 13.0, V13.0.88
// Based on NVVM 20.0.0
//

.version 9.0
.target sm_100
.address_size 64

	// .globl	_Z6kernelPf

.visible .entry _Z6kernelPf(
	.param .u64 .ptr .align 1 _Z6kernelPf_param_0
)
{
	.reg .b32 	%r<2>;
	.reg .b64 	%rd<3>;

	ld.param.u64 	%rd1, [_Z6kernelPf_param_0];
	cvta.to.global.u64 	%rd2, %rd1;
	mov.b32 	%r1, 1082759578;
	st.global.u32 	[%rd2], %r1;
	ret;

}


// ===== COMPILED SASS (sm_100) =====

	.target	sm_100

	.elftype	@"ET_EXEC"


//--------------------- .note.nv.tkinfo           --------------------------
	.section	.note.nv.tkinfo,"",@"SHT_NOTE"
	.sectionflags	@"SHF_NOTE_NV_TKINFO"
	.tkinfo
        /*0018*/ 	.word	0x00000002
        /*0030*/ 	.string	""
        /*0030*/ 	.string	"ptxas"
        /*0030*/ 	.string	"Cuda compilation tools, release 13.0, V13.0.88"
        /*0030*/ 	.string	"Build cuda_13.0.r13.0/compiler.36424714_0"
        /*0030*/ 	.string	"-arch sm_100 -m 64 "



//--------------------- .note.nv.cuinfo           --------------------------
	.section	.note.nv.cuinfo,"",@"SHT_NOTE"
	.sectionflags	@"SHF_NOTE_NV_CUINFO"
        /*0018*/ 	.short	0x0002
        /*001a*/ 	.short	0x0064
        /*001c*/ 	.short	0x0082
	.zero		2


//--------------------- .nv.info                  --------------------------
	.section	.nv.info,"",@"SHT_CUDA_INFO"
	.align	4


	//----- nvinfo : EIATTR_REGCOUNT
	.align		4
        /*0000*/ 	.byte	0x04, 0x2f
        /*0002*/ 	.short	(.L_1 - .L_0)
	.align		4
.L_0:
        /*0004*/ 	.word	index@(_Z6kernelPf)
        /*0008*/ 	.word	0x00000008


	//----- nvinfo : EIATTR_FRAME_SIZE
	.align		4
.L_1:
        /*000c*/ 	.byte	0x04, 0x11
        /*000e*/ 	.short	(.L_3 - .L_2)
	.align		4
.L_2:
        /*0010*/ 	.word	index@(_Z6kernelPf)
        /*0014*/ 	.word	0x00000000


	//----- nvinfo : EIATTR_MIN_STACK_SIZE
	.align		4
.L_3:
        /*0018*/ 	.byte	0x04, 0x12
        /*001a*/ 	.short	(.L_5 - .L_4)
	.align		4
.L_4:
        /*001c*/ 	.word	index@(_Z6kernelPf)
        /*0020*/ 	.word	0x00000000
.L_5:


//--------------------- .nv.compat                --------------------------
	.section	.nv.compat,"",@"SHT_CUDA_COMPAT_INFO"
	.align	4
        /*0000*/ 	.byte	0x02, 0x09, 0x00, 0x00, 0x02, 0x02, 0x01, 0x00, 0x02, 0x05, 0x05, 0x00, 0x03, 0x07, 0x01, 0x01
        /*0010*/ 	.byte	0x02, 0x03, 0x00, 0x00, 0x02, 0x06, 0x01, 0x00, 0x04, 0x0b, 0x08, 0x00, 0x09, 0x00, 0x00, 0x00
        /*0020*/ 	.byte	0x00, 0x00, 0x00, 0x00


//--------------------- .nv.info._Z6kernelPf      --------------------------
	.section	.nv.info._Z6kernelPf,"",@"SHT_CUDA_INFO"
	.sectionflags	@""
	.align	4


	//----- nvinfo : EIATTR_CUDA_API_VERSION
	.align		4
        /*0000*/ 	.byte	0x04, 0x37
        /*0002*/ 	.short	(.L_7 - .L_6)
.L_6:
        /*0004*/ 	.word	0x00000082


	//----- nvinfo : EIATTR_KPARAM_INFO
	.align		4
.L_7:
        /*0008*/ 	.byte	0x04, 0x17
        /*000a*/ 	.short	(.L_9 - .L_8)
.L_8:
        /*000c*/ 	.word	0x00000000
        /*0010*/ 	.short	0x0000
        /*0012*/ 	.short	0x0000
        /*0014*/ 	.byte	0x00, 0xf5, 0x21, 0x00


	//----- nvinfo : EIATTR_SPARSE_MMA_MASK
	.align		4
.L_9:
        /*0018*/ 	.byte	0x03, 0x50
        /*001a*/ 	.short	0x0000


	//----- nvinfo : EIATTR_MAXREG_COUNT
	.align		4
        /*001c*/ 	.byte	0x03, 0x1b
        /*001e*/ 	.short	0x00ff


	//----- nvinfo : EIATTR_MERCURY_ISA_VERSION
	.align		4
        /*0020*/ 	.byte	0x03, 0x5f
        /*0022*/ 	.short	0x0101


	//----- nvinfo : EIATTR_VRC_CTA_INIT_COUNT
	.align		4
        /*0024*/ 	.byte	0x02, 0x4a
	.zero		1
	.zero		1


	//----- nvinfo : EIATTR_EXIT_INSTR_OFFSETS
	.align		4
        /*0028*/ 	.byte	0x04, 0x1c
        /*002a*/ 	.short	(.L_11 - .L_10)


	//   ....[0]....
.L_10:
        /*002c*/ 	.word	0x00000050


	//----- nvinfo : EIATTR_CBANK_PARAM_SIZE
	.align		4
.L_11:
        /*0030*/ 	.byte	0x03, 0x19
        /*0032*/ 	.short	0x0008


	//----- nvinfo : EIATTR_PARAM_CBANK
	.align		4
        /*0034*/ 	.byte	0x04, 0x0a
        /*0036*/ 	.short	(.L_13 - .L_12)
	.align		4
.L_12:
        /*0038*/ 	.word	index@(.nv.constant0._Z6kernelPf)
        /*003c*/ 	.short	0x0380
        /*003e*/ 	.short	0x0008


	//----- nvinfo : EIATTR_SW_WAR
	.align		4
.L_13:
        /*0040*/ 	.byte	0x04, 0x36
        /*0042*/ 	.short	(.L_15 - .L_14)
.L_14:
        /*0044*/ 	.word	0x00000008
.L_15:


//--------------------- .nv.callgraph             --------------------------
	.section	.nv.callgraph,"",@"SHT_CUDA_CALLGRAPH"
	.align	4
	.sectionentsize	8
	.align		4
        /*0000*/ 	.word	0x00000000
	.align		4
        /*0004*/ 	.word	0xffffffff
	.align		4
        /*0008*/ 	.word	0x00000000
	.align		4
        /*000c*/ 	.word	0xfffffffe
	.align		4
        /*0010*/ 	.word	0x00000000
	.align		4
        /*0014*/ 	.word	0xfffffffd
	.align		4
        /*0018*/ 	.word	0x00000000
	.align		4
        /*001c*/ 	.word	0xfffffffc


//--------------------- .text._Z6kernelPf         --------------------------
	.section	.text._Z6kernelPf,"ax",@progbits
	.align	128
        .global         _Z6kernelPf
        .type           _Z6kernelPf,@function
        .size           _Z6kernelPf,(.L_x_1 - _Z6kernelPf)
        .other          _Z6kernelPf,@"STO_CUDA_ENTRY STV_DEFAULT"
_Z6kernelPf:
.text._Z6kernelPf:
[----:B------:R-:W-:Y:S08]  /*0000*/  LDC R1, c[0x0][0x37c] ;  /* 0x0000df00ff017b82 */ /* 0x000ff00000000800 */
[----:B------:R-:W0:Y:S01]  /*0010*/  LDC.64 R2, c[0x0][0x380] ;  /* 0x0000e000ff027b82 */ /* 0x000e220000000a00 */
[----:B------:R-:W0:Y:S01]  /*0020*/  LDCU.64 UR4, c[0x0][0x358] ;  /* 0x00006b00ff0477ac */ /* 0x000e220008000a00 */
[----:B------:R-:W-:-:S05]  /*0030*/  HFMA2 R5, -RZ, RZ, 2.267578125, -0.002735137939453125 ;  /* 0x4089999aff057431 */ /* 0x000fca00000001ff */
[----:B0-----:R-:W-:Y:S01]  /*0040*/  STG.E desc[UR4][R2.64], R5 ;  /* 0x0000000502007986 */ /* 0x001fe2000c101904 */
[----:B------:R-:W-:Y:S05]  /*0050*/  EXIT ;  /* 0x000000000000794d */ /* 0x000fea0003800000 */
.L_x_0:
[----:B------:R-:W-:-:S00]  /*0060*/  BRA `(.L_x_0) ;  /* 0xfffffffc00fc7947 */ /* 0x000fc0000383ffff */
[----:B------:R-:W-:-:S00]  /*0070*/  NOP ;  /* 0x0000000000007918 */ /* 0x000fc00000000000 */
        /* <DEDUP_REMOVED lines=8> */
.L_x_1:


//--------------------- .nv.shared.reserved.0     --------------------------
	.section	.nv.shared.reserved.0,"aw",@nobits
	.weak		__nv_reservedSMEM_offset_0_alias
	.size		__nv_reservedSMEM_offset_0_alias, 0, 64
	.other		__nv_reservedSMEM_offset_0_alias,@"STO_CUDA_RESERVED_SHARED STV_DEFAULT"
__nv_reservedSMEM_offset_0_alias:
	.zero		0
	.zero		64


//--------------------- .nv.constant0._Z6kernelPf --------------------------
	.section	.nv.constant0._Z6kernelPf,"a",@progbits
	.sectionflags	@""
	.align	4
.nv.constant0._Z6kernelPf:
	.zero		904


//--------------------- SYMBOLS --------------------------

	.type		.nv.reservedSmem.offset0,@object
	.size		.nv.reservedSmem.offset0,0x4
